//
// Generated by NVIDIA NVVM Compiler
//
// Compiler Build ID: CL-36424714
// Cuda compilation tools, release 13.0, V13.0.88
// Based on NVVM 20.0.0
//

.version 9.0
.target sm_100
.address_size 64

	// .globl	_Z14deadlockKernelv
.extern .func  (.param .b32 func_retval0) vprintf
(
	.param .b64 vprintf_param_0,
	.param .b64 vprintf_param_1
)
;
.global .align 1 .b8 $str[32] = {84, 104, 114, 101, 97, 100, 32, 37, 100, 58, 32, 115, 116, 97, 114, 116, 105, 110, 103, 32, 101, 120, 101, 99, 117, 116, 105, 111, 110, 46, 10};
.global .align 1 .b8 $str$1[36] = {84, 104, 114, 101, 97, 100, 32, 37, 100, 58, 32, 98, 101, 102, 111, 114, 101, 32, 95, 95, 115, 121, 110, 99, 116, 104, 114, 101, 97, 100, 115, 40, 41, 46, 10};
.global .align 1 .b8 $str$2[35] = {84, 104, 114, 101, 97, 100, 32, 37, 100, 58, 32, 97, 102, 116, 101, 114, 32, 95, 95, 115, 121, 110, 99, 116, 104, 114, 101, 97, 100, 115, 40, 41, 46, 10};
.global .align 1 .b8 $str$3[33] = {84, 104, 114, 101, 97, 100, 32, 37, 100, 58, 32, 102, 105, 110, 105, 115, 104, 105, 110, 103, 32, 101, 120, 101, 99, 117, 116, 105, 111, 110, 46, 10};

.visible .entry _Z14deadlockKernelv()
{
	.local .align 8 .b8 	__local_depot0[8];
	.reg .b64 	%SP;
	.reg .b64 	%SPL;
	.reg .pred 	%p<2>;
	.reg .b32 	%r<11>;
	.reg .b64 	%rd<13>;

	mov.u64 	%SPL, __local_depot0;
	cvta.local.u64 	%SP, %SPL;
	add.u64 	%rd2, %SP, 0;
	add.u64 	%rd1, %SPL, 0;
	mov.u32 	%r1, %tid.x;
	st.local.u32 	[%rd1], %r1;
	mov.u64 	%rd3, $str;
	cvta.global.u64 	%rd4, %rd3;
	{ // callseq 0, 0
	.param .b64 param0;
	st.param.b64 	[param0], %rd4;
	.param .b64 param1;
	st.param.b64 	[param1], %rd2;
	.param .b32 retval0;
	call.uni (retval0), 
	vprintf, 
	(
	param0, 
	param1
	);
	ld.param.b32 	%r2, [retval0];
	} // callseq 0
	setp.ne.s32 	%p1, %r1, 0;
	@%p1 bra 	$L__BB0_2;
	mov.b32 	%r4, 0;
	st.local.u32 	[%rd1], %r4;
	mov.u64 	%rd5, $str$1;
	cvta.global.u64 	%rd6, %rd5;
	{ // callseq 1, 0
	.param .b64 param0;
	st.param.b64 	[param0], %rd6;
	.param .b64 param1;
	st.param.b64 	[param1], %rd2;
	.param .b32 retval0;
	call.uni (retval0), 
	vprintf, 
	(
	param0, 
	param1
	);
	ld.param.b32 	%r5, [retval0];
	} // callseq 1
	bar.sync 	0;
	st.local.u32 	[%rd1], %r4;
	mov.u64 	%rd8, $str$2;
	cvta.global.u64 	%rd9, %rd8;
	{ // callseq 2, 0
	.param .b64 param0;
	st.param.b64 	[param0], %rd9;
	.param .b64 param1;
	st.param.b64 	[param1], %rd2;
	.param .b32 retval0;
	call.uni (retval0), 
	vprintf, 
	(
	param0, 
	param1
	);
	ld.param.b32 	%r7, [retval0];
	} // callseq 2
$L__BB0_2:
	st.local.u32 	[%rd1], %r1;
	mov.u64 	%rd10, $str$3;
	cvta.global.u64 	%rd11, %rd10;
	{ // callseq 3, 0
	.param .b64 param0;
	st.param.b64 	[param0], %rd11;
	.param .b64 param1;
	st.param.b64 	[param1], %rd2;
	.param .b32 retval0;
	call.uni (retval0), 
	vprintf, 
	(
	param0, 
	param1
	);
	ld.param.b32 	%r9, [retval0];
	} // callseq 3
	ret;

}


// ===== COMPILED SASS (sm_100) =====

	.target	sm_100

	.elftype	@"ET_EXEC"


//--------------------- .note.nv.tkinfo           --------------------------
	.section	.note.nv.tkinfo,"",@"SHT_NOTE"
	.sectionflags	@"SHF_NOTE_NV_TKINFO"
	.tkinfo
        /*0018*/ 	.word	0x00000002
        /*0030*/ 	.string	""
        /*0030*/ 	.string	"ptxas"
        /*0030*/ 	.string	"Cuda compilation tools, release 13.0, V13.0.88"
        /*0030*/ 	.string	"Build cuda_13.0.r13.0/compiler.36424714_0"
        /*0030*/ 	.string	"-arch sm_100 -m 64 "



//--------------------- .note.nv.cuinfo           --------------------------
	.section	.note.nv.cuinfo,"",@"SHT_NOTE"
	.sectionflags	@"SHF_NOTE_NV_CUINFO"
        /*0018*/ 	.short	0x0002
        /*001a*/ 	.short	0x0064
        /*001c*/ 	.short	0x0082
	.zero		2


//--------------------- .nv.info                  --------------------------
	.section	.nv.info,"",@"SHT_CUDA_INFO"
	.align	4


	//----- nvinfo : EIATTR_REGCOUNT
	.align		4
        /*0000*/ 	.byte	0x04, 0x2f
        /*0002*/ 	.short	(.L_5 - .L_4)
	.align		4
.L_4:
        /*0004*/ 	.word	index@(_Z14deadlockKernelv)
        /*0008*/ 	.word	0x00000018


	//----- nvinfo : EIATTR_FRAME_SIZE
	.align		4
.L_5:
        /*000c*/ 	.byte	0x04, 0x11
        /*000e*/ 	.short	(.L_7 - .L_6)
	.align		4
.L_6:
        /*0010*/ 	.word	index@(_Z14deadlockKernelv)
        /*0014*/ 	.word	0x00000008


	//----- nvinfo : EIATTR_MIN_STACK_SIZE
	.align		4
.L_7:
        /*0018*/ 	.byte	0x04, 0x12
        /*001a*/ 	.short	(.L_9 - .L_8)
	.align		4
.L_8:
        /*001c*/ 	.word	index@(_Z14deadlockKernelv)
        /*0020*/ 	.word	0x00000008
.L_9:


//--------------------- .nv.compat                --------------------------
	.section	.nv.compat,"",@"SHT_CUDA_COMPAT_INFO"
	.align	4
        /*0000*/ 	.byte	0x02, 0x09, 0x00, 0x00, 0x02, 0x02, 0x01, 0x00, 0x02, 0x05, 0x05, 0x00, 0x03, 0x07, 0x01, 0x01
        /*0010*/ 	.byte	0x02, 0x03, 0x00, 0x00, 0x02, 0x06, 0x01, 0x00, 0x04, 0x0b, 0x08, 0x00, 0x09, 0x00, 0x00, 0x00
        /*0020*/ 	.byte	0x00, 0x00, 0x00, 0x00


//--------------------- .nv.info._Z14deadlockKernelv --------------------------
	.section	.nv.info._Z14deadlockKernelv,"",@"SHT_CUDA_INFO"
	.sectionflags	@""
	.align	4


	//----- nvinfo : EIATTR_CUDA_API_VERSION
	.align		4
        /*0000*/ 	.byte	0x04, 0x37
        /*0002*/ 	.short	(.L_11 - .L_10)
.L_10:
        /*0004*/ 	.word	0x00000082


	//----- nvinfo : EIATTR_SPARSE_MMA_MASK
	.align		4
.L_11:
        /*0008*/ 	.byte	0x03, 0x50
        /*000a*/ 	.short	0x0000


	//----- nvinfo : EIATTR_MAXREG_COUNT
	.align		4
        /*000c*/ 	.byte	0x03, 0x1b
        /*000e*/ 	.short	0x00ff


	//----- nvinfo : EIATTR_NUM_BARRIERS
	.align		4
        /*0010*/ 	.byte	0x02, 0x4c
        /*0012*/ 	.byte	0x01
	.zero		1


	//----- nvinfo : EIATTR_EXTERNS
	.align		4
        /*0014*/ 	.byte	0x04, 0x0f
        /*0016*/ 	.short	(.L_13 - .L_12)


	//   ....[0]....
	.align		4
.L_12:
        /*0018*/ 	.word	index@(vprintf)


	//----- nvinfo : EIATTR_MERCURY_ISA_VERSION
	.align		4
.L_13:
        /*001c*/ 	.byte	0x03, 0x5f
        /*001e*/ 	.short	0x0101


	//----- nvinfo : EIATTR_VRC_CTA_INIT_COUNT
	.align		4
        /*0020*/ 	.byte	0x02, 0x4a
	.zero		1
	.zero		1


	//----- nvinfo : EIATTR_SYSCALL_OFFSETS
	.align		4
        /*0024*/ 	.byte	0x04, 0x46
        /*0026*/ 	.short	(.L_15 - .L_14)


	//   ....[0]....
.L_14:
        /*0028*/ 	.word	0x00000100


	//   ....[1]....
        /*002c*/ 	.word	0x000001b0


	//   ....[2]....
        /*0030*/ 	.word	0x00000260


	//   ....[3]....
        /*0034*/ 	.word	0x00000300


	//----- nvinfo : EIATTR_EXIT_INSTR_OFFSETS
	.align		4
.L_15:
        /*0038*/ 	.byte	0x04, 0x1c
        /*003a*/ 	.short	(.L_17 - .L_16)


	//   ....[0]....
.L_16:
        /*003c*/ 	.word	0x00000310


	//----- nvinfo : EIATTR_CRS_STACK_SIZE
	.align		4
.L_17:
        /*0040*/ 	.byte	0x04, 0x1e
        /*0042*/ 	.short	(.L_19 - .L_18)
.L_18:
        /*0044*/ 	.word	0x00000000


	//----- nvinfo : EIATTR_SW_WAR
	.align		4
.L_19:
        /*0048*/ 	.byte	0x04, 0x36
        /*004a*/ 	.short	(.L_21 - .L_20)
.L_20:
        /*004c*/ 	.word	0x00000008
.L_21:


//--------------------- .nv.callgraph             --------------------------
	.section	.nv.callgraph,"",@"SHT_CUDA_CALLGRAPH"
	.align	4
	.sectionentsize	8
	.align		4
        /*0000*/ 	.word	0x00000000
	.align		4
        /*0004*/ 	.word	0xffffffff
	.align		4
        /*0008*/ 	.word	index@(_Z14deadlockKernelv)
	.align		4
        /*000c*/ 	.word	index@(vprintf)
	.align		4
        /*0010*/ 	.word	0x00000000
	.align		4
        /*0014*/ 	.word	0xfffffffe
	.align		4
        /*0018*/ 	.word	0x00000000
	.align		4
        /*001c*/ 	.word	0xfffffffd
	.align		4
        /*0020*/ 	.word	0x00000000
	.align		4
        /*0024*/ 	.word	0xfffffffc


//--------------------- .nv.constant4             --------------------------
	.section	.nv.constant4,"a",@progbits
	.align	8
	.align		8
.nv.constant4:
        /*0000*/ 	.dword	vprintf
	.align		8
        /*0008*/ 	.dword	$str
	.align		8
        /*0010*/ 	.dword	$str$1
	.align		8
        /*0018*/ 	.dword	$str$2
	.align		8
        /*0020*/ 	.dword	$str$3


//--------------------- .text._Z14deadlockKernelv --------------------------
	.section	.text._Z14deadlockKernelv,"ax",@progbits
	.align	128
        .global         _Z14deadlockKernelv
        .type           _Z14deadlockKernelv,@function
        .size           _Z14deadlockKernelv,(.L_x_5 - _Z14deadlockKernelv)
        .other          _Z14deadlockKernelv,@"STO_CUDA_ENTRY STV_DEFAULT"
_Z14deadlockKernelv:
.text._Z14deadlockKernelv:
[----:B------:R-:W0:Y:S01]  /*0000*/  LDC R1, c[0x0][0x37c] ;  /* 0x0000df00ff017b82 */ /* 0x000e220000000800 */
[----:B------:R-:W1:Y:S01]  /*0010*/  S2R R18, SR_TID.X ;  /* 0x0000000000127919 */ /* 0x000e620000002100 */
[----:B------:R-:W2:Y:S01]  /*0020*/  LDCU UR4, c[0x0][0x2f8] ;  /* 0x00005f00ff0477ac */ /* 0x000ea20008000800 */
[----:B0-----:R-:W-:Y:S01]  /*0030*/  VIADD R1, R1, 0xfffffff8 ;  /* 0xfffffff801017836 */ /* 0x001fe20000000000 */
[----:B------:R-:W-:Y:S01]  /*0040*/  MOV R17, 0x0 ;  /* 0x0000000000117802 */ /* 0x000fe20000000f00 */
[----:B------:R-:W0:Y:S03]  /*0050*/  LDCU UR5, c[0x0][0x2fc] ;  /* 0x00005f80ff0577ac */ /* 0x000e260008000800 */
[----:B------:R3:W4:Y:S01]  /*0060*/  LDC.64 R8, c[0x4][R17] ;  /* 0x0100000011087b82 */ /* 0x0007220000000a00 */
[----:B------:R-:W5:Y:S01]  /*0070*/  LDCU.64 UR6, c[0x4][0x8] ;  /* 0x01000100ff0677ac */ /* 0x000f620008000a00 */
[----:B--2---:R-:W-:-:S05]  /*0080*/  IADD3 R16, P0, PT, R1, UR4, RZ ;  /* 0x0000000401107c10 */ /* 0x004fca000ff1e0ff */
[----:B0-----:R-:W-:Y:S02]  /*0090*/  IMAD.X R2, RZ, RZ, UR5, P0 ;  /* 0x00000005ff027e24 */ /* 0x001fe400080e06ff */
[----:B------:R-:W-:Y:S01]  /*00a0*/  IMAD.MOV.U32 R6, RZ, RZ, R16 ;  /* 0x000000ffff067224 */ /* 0x000fe200078e0010 */
[----:B-----5:R-:W-:Y:S01]  /*00b0*/  MOV R5, UR7 ;  /* 0x0000000700057c02 */ /* 0x020fe20008000f00 */
[----:B------:R-:W-:Y:S02]  /*00c0*/  IMAD.U32 R4, RZ, RZ, UR6 ;  /* 0x00000006ff047e24 */ /* 0x000fe4000f8e00ff */
[----:B------:R-:W-:Y:S01]  /*00d0*/  IMAD.MOV.U32 R7, RZ, RZ, R2 ;  /* 0x000000ffff077224 */ /* 0x000fe200078e0002 */
[----:B-1----:R3:W-:Y:S06]  /*00e0*/  STL [R1], R18 ;  /* 0x0000001201007387 */ /* 0x0027ec0000100800 */
[----:B------:R-:W-:-:S07]  /*00f0*/  LEPC R20, `(.L_x_0) ;  /* 0x000000001014794e */ /* 0x000fce0000000000 */
[----:B---34-:R-:W-:Y:S05]  /*0100*/  CALL.ABS.NOINC R8 ;  /* 0x0000000008007343 */ /* 0x018fea0003c00000 */
.L_x_0:
[----:B------:R-:W-:-:S13]  /*0110*/  ISETP.NE.AND P0, PT, R18, RZ, PT ;  /* 0x000000ff1200720c */ /* 0x000fda0003f05270 */
[----:B------:R-:W-:Y:S05]  /*0120*/  @P0 BRA `(.L_x_1) ;  /* 0x0000000000500947 */ /* 0x000fea0003800000 */
[----:B------:R0:W-:Y:S01]  /*0130*/  STL [R1], RZ ;  /* 0x000000ff01007387 */ /* 0x0001e20000100800 */
[----:B------:R0:W1:Y:S01]  /*0140*/  LDC.64 R8, c[0x4][R17] ;  /* 0x0100000011087b82 */ /* 0x0000620000000a00 */
[----:B------:R-:W2:Y:S01]  /*0150*/  LDCU.64 UR4, c[0x4][0x10] ;  /* 0x01000200ff0477ac */ /* 0x000ea20008000a00 */
[----:B------:R-:W-:Y:S01]  /*0160*/  IMAD.MOV.U32 R6, RZ, RZ, R16 ;  /* 0x000000ffff067224 */ /* 0x000fe200078e0010 */
[----:B------:R-:W-:Y:S02]  /*0170*/  MOV R7, R2 ;  /* 0x0000000200077202 */ /* 0x000fe40000000f00 */
[----:B--2---:R-:W-:Y:S01]  /*0180*/  MOV R4, UR4 ;  /* 0x0000000400047c02 */ /* 0x004fe20008000f00 */
[----:B0-----:R-:W-:-:S07]  /*0190*/  IMAD.U32 R5, RZ, RZ, UR5 ;  /* 0x00000005ff057e24 */ /* 0x001fce000f8e00ff */
[----:B------:R-:W-:-:S07]  /*01a0*/  LEPC R20, `(.L_x_2) ;  /* 0x000000001014794e */ /* 0x000fce0000000000 */
[----:B-1----:R-:W-:Y:S05]  /*01b0*/  CALL.ABS.NOINC R8 ;  /* 0x0000000008007343 */ /* 0x002fea0003c00000 */
.L_x_2:
[----:B------:R-:W-:Y:S05]  /*01c0*/  WARPSYNC.ALL ;  /* 0x0000000000007948 */ /* 0x000fea0003800000 */
[----:B------:R0:W-:Y:S01]  /*01d0*/  STL [R1], RZ ;  /* 0x000000ff01007387 */ /* 0x0001e20000100800 */
[----:B------:R0:W1:Y:S01]  /*01e0*/  LDC.64 R8, c[0x4][R17] ;  /* 0x0100000011087b82 */ /* 0x0000620000000a00 */
[----:B------:R-:W2:Y:S01]  /*01f0*/  LDCU.64 UR4, c[0x4][0x18] ;  /* 0x01000300ff0477ac */ /* 0x000ea20008000a00 */
[----:B------:R-:W-:Y:S01]  /*0200*/  MOV R6, R16 ;  /* 0x0000001000067202 */ /* 0x000fe20000000f00 */
[----:B------:R-:W-:Y:S02]  /*0210*/  IMAD.MOV.U32 R7, RZ, RZ, R2 ;  /* 0x000000ffff077224 */ /* 0x000fe400078e0002 */
[----:B--2---:R-:W-:-:S02]  /*0220*/  IMAD.U32 R4, RZ, RZ, UR4 ;  /* 0x00000004ff047e24 */ /* 0x004fc4000f8e00ff */
[----:B------:R-:W-:Y:S01]  /*0230*/  IMAD.U32 R5, RZ, RZ, UR5 ;  /* 0x00000005ff057e24 */ /* 0x000fe2000f8e00ff */
[----:B0-----:R-:W-:Y:S06]  /*0240*/  BAR.SYNC.DEFER_BLOCKING 0x0 ;  /* 0x0000000000007b1d */ /* 0x001fec0000010000 */
[----:B------:R-:W-:-:S07]  /*0250*/  LEPC R20, `(.L_x_1) ;  /* 0x000000001014794e */ /* 0x000fce0000000000 */
[----:B-1----:R-:W-:Y:S05]  /*0260*/  CALL.ABS.NOINC R8 ;  /* 0x0000000008007343 */ /* 0x002fea0003c00000 */
.L_x_1:
[----:B------:R-:W-:Y:S01]  /*0270*/  MOV R0, 0x0 ;  /* 0x0000000000007802 */ /* 0x000fe20000000f00 */
[----:B------:R0:W-:Y:S01]  /*0280*/  STL [R1], R18 ;  /* 0x0000001201007387 */ /* 0x0001e20000100800 */
[----:B------:R-:W1:Y:S01]  /*0290*/  LDCU.64 UR4, c[0x4][0x20] ;  /* 0x01000400ff0477ac */ /* 0x000e620008000a00 */
[----:B------:R-:W-:Y:S01]  /*02a0*/  IMAD.MOV.U32 R6, RZ, RZ, R16 ;  /* 0x000000ffff067224 */ /* 0x000fe200078e0010 */
[----:B------:R0:W2:Y:S01]  /*02b0*/  LDC.64 R8, c[0x4][R0] ;  /* 0x0100000000087b82 */ /* 0x0000a20000000a00 */
[----:B------:R-:W-:Y:S01]  /*02c0*/  MOV R7, R2 ;  /* 0x0000000200077202 */ /* 0x000fe20000000f00 */
[----:B-1----:R-:W-:Y:S01]  /*02d0*/  IMAD.U32 R4, RZ, RZ, UR4 ;  /* 0x00000004ff047e24 */ /* 0x002fe2000f8e00ff */
[----:B0-----:R-:W-:-:S07]  /*02e0*/  MOV R5, UR5 ;  /* 0x0000000500057c02 */ /* 0x001fce0008000f00 */
[----:B------:R-:W-:-:S07]  /*02f0*/  LEPC R20, `(.L_x_3) ;  /* 0x000000001014794e */ /* 0x000fce0000000000 */
[----:B--2---:R-:W-:Y:S05]  /*0300*/  CALL.ABS.NOINC R8 ;  /* 0x0000000008007343 */ /* 0x004fea0003c00000 */
.L_x_3:
[----:B------:R-:W-:Y:S05]  /*0310*/  EXIT ;  /* 0x000000000000794d */ /* 0x000fea0003800000 */
.L_x_4:
[----:B------:R-:W-:-:S00]  /*0320*/  BRA `(.L_x_4) ;  /* 0xfffffffc00fc7947 */ /* 0x000fc0000383ffff */
[----:B------:R-:W-:-:S00]  /*0330*/  NOP ;  /* 0x0000000000007918 */ /* 0x000fc00000000000 */
        /* <DEDUP_REMOVED lines=12> */
.L_x_5:


//--------------------- .nv.global.init           --------------------------
	.section	.nv.global.init,"aw",@progbits
.nv.global.init:
	.type		$str,@object
	.size		$str,($str$3 - $str)
$str:
        /*0000*/ 	.byte	0x54, 0x68, 0x72, 0x65, 0x61, 0x64, 0x20, 0x25, 0x64, 0x3a, 0x20, 0x73, 0x74, 0x61, 0x72, 0x74
        /*0010*/ 	.byte	0x69, 0x6e, 0x67, 0x20, 0x65, 0x78, 0x65, 0x63, 0x75, 0x74, 0x69, 0x6f, 0x6e, 0x2e, 0x0a, 0x00
	.type		$str$3,@object
	.size		$str$3,($str$2 - $str$3)
$str$3:
        /*0020*/ 	.byte	0x54, 0x68, 0x72, 0x65, 0x61, 0x64, 0x20, 0x25, 0x64, 0x3a, 0x20, 0x66, 0x69, 0x6e, 0x69, 0x73
        /*0030*/ 	.byte	0x68, 0x69, 0x6e, 0x67, 0x20, 0x65, 0x78, 0x65, 0x63, 0x75, 0x74, 0x69, 0x6f, 0x6e, 0x2e, 0x0a
        /*0040*/ 	.byte	0x00
	.type		$str$2,@object
	.size		$str$2,($str$1 - $str$2)
$str$2:
        /*0041*/ 	.byte	0x54, 0x68, 0x72, 0x65, 0x61, 0x64, 0x20, 0x25, 0x64, 0x3a, 0x20, 0x61, 0x66, 0x74, 0x65, 0x72
        /*0051*/ 	.byte	0x20, 0x5f, 0x5f, 0x73, 0x79, 0x6e, 0x63, 0x74, 0x68, 0x72, 0x65, 0x61, 0x64, 0x73, 0x28, 0x29
        /*0061*/ 	.byte	0x2e, 0x0a, 0x00
	.type		$str$1,@object
	.size		$str$1,(.L_1 - $str$1)
$str$1:
        /*0064*/ 	.byte	0x54, 0x68, 0x72, 0x65, 0x61, 0x64, 0x20, 0x25, 0x64, 0x3a, 0x20, 0x62, 0x65, 0x66, 0x6f, 0x72
        /*0074*/ 	.byte	0x65, 0x20, 0x5f, 0x5f, 0x73, 0x79, 0x6e, 0x63, 0x74, 0x68, 0x72, 0x65, 0x61, 0x64, 0x73, 0x28
        /*0084*/ 	.byte	0x29, 0x2e, 0x0a, 0x00
.L_1:


//--------------------- .nv.shared.reserved.0     --------------------------
	.section	.nv.shared.reserved.0,"aw",@nobits
	.weak		__nv_reservedSMEM_offset_0_alias
	.size		__nv_reservedSMEM_offset_0_alias, 0, 64
	.other		__nv_reservedSMEM_offset_0_alias,@"STO_CUDA_RESERVED_SHARED STV_DEFAULT"
__nv_reservedSMEM_offset_0_alias:
	.zero		0
	.zero		64


//--------------------- .nv.constant0._Z14deadlockKernelv --------------------------
	.section	.nv.constant0._Z14deadlockKernelv,"a",@progbits
	.sectionflags	@""
	.align	4
.nv.constant0._Z14deadlockKernelv:
	.zero		896


//--------------------- SYMBOLS --------------------------

	.type		.nv.reservedSmem.offset0,@object
	.size		.nv.reservedSmem.offset0,0x4
	.type		vprintf,@function
